//
// Generated by NVIDIA NVVM Compiler
//
// Compiler Build ID: CL-36424714
// Cuda compilation tools, release 13.0, V13.0.88
// Based on NVVM 20.0.0
//

.version 9.0
.target sm_100
.address_size 64

	// .globl	_Z16cudaAddVecKernelPKfS0_Pfj

.visible .entry _Z16cudaAddVecKernelPKfS0_Pfj(
	.param .u64 .ptr .align 1 _Z16cudaAddVecKernelPKfS0_Pfj_param_0,
	.param .u64 .ptr .align 1 _Z16cudaAddVecKernelPKfS0_Pfj_param_1,
	.param .u64 .ptr .align 1 _Z16cudaAddVecKernelPKfS0_Pfj_param_2,
	.param .u32 _Z16cudaAddVecKernelPKfS0_Pfj_param_3
)
{
	.reg .pred 	%p<3>;
	.reg .b32 	%r<11>;
	.reg .b32 	%f<4>;
	.reg .b64 	%rd<11>;

	ld.param.u64 	%rd4, [_Z16cudaAddVecKernelPKfS0_Pfj_param_0];
	ld.param.u64 	%rd5, [_Z16cudaAddVecKernelPKfS0_Pfj_param_1];
	ld.param.u64 	%rd6, [_Z16cudaAddVecKernelPKfS0_Pfj_param_2];
	ld.param.u32 	%r6, [_Z16cudaAddVecKernelPKfS0_Pfj_param_3];
	mov.u32 	%r7, %ctaid.x;
	mov.u32 	%r1, %ntid.x;
	mov.u32 	%r8, %tid.x;
	mad.lo.s32 	%r10, %r7, %r1, %r8;
	setp.ge.u32 	%p1, %r10, %r6;
	@%p1 bra 	$L__BB0_3;
	mov.u32 	%r9, %nctaid.x;
	mul.lo.s32 	%r3, %r1, %r9;
	cvta.to.global.u64 	%rd1, %rd4;
	cvta.to.global.u64 	%rd2, %rd5;
	cvta.to.global.u64 	%rd3, %rd6;
$L__BB0_2:
	mul.wide.u32 	%rd7, %r10, 4;
	add.s64 	%rd8, %rd1, %rd7;
	ld.global.f32 	%f1, [%rd8];
	add.s64 	%rd9, %rd2, %rd7;
	ld.global.f32 	%f2, [%rd9];
	add.f32 	%f3, %f1, %f2;
	add.s64 	%rd10, %rd3, %rd7;
	st.global.f32 	[%rd10], %f3;
	add.s32 	%r10, %r10, %r3;
	setp.lt.u32 	%p2, %r10, %r6;
	@%p2 bra 	$L__BB0_2;
$L__BB0_3:
	ret;

}


// ===== COMPILED SASS (sm_100) =====

	.target	sm_100

	.elftype	@"ET_EXEC"


//--------------------- .note.nv.tkinfo           --------------------------
	.section	.note.nv.tkinfo,"",@"SHT_NOTE"
	.sectionflags	@"SHF_NOTE_NV_TKINFO"
	.tkinfo
        /*0018*/ 	.word	0x00000002
        /*0030*/ 	.string	""
        /*0030*/ 	.string	"ptxas"
        /*0030*/ 	.string	"Cuda compilation tools, release 13.0, V13.0.88"
        /*0030*/ 	.string	"Build cuda_13.0.r13.0/compiler.36424714_0"
        /*0030*/ 	.string	"-arch sm_100 -m 64 "



//--------------------- .note.nv.cuinfo           --------------------------
	.section	.note.nv.cuinfo,"",@"SHT_NOTE"
	.sectionflags	@"SHF_NOTE_NV_CUINFO"
        /*0018*/ 	.short	0x0002
        /*001a*/ 	.short	0x0064
        /*001c*/ 	.short	0x0082
	.zero		2


//--------------------- .nv.info                  --------------------------
	.section	.nv.info,"",@"SHT_CUDA_INFO"
	.align	4


	//----- nvinfo : EIATTR_REGCOUNT
	.align		4
        /*0000*/ 	.byte	0x04, 0x2f
        /*0002*/ 	.short	(.L_1 - .L_0)
	.align		4
.L_0:
        /*0004*/ 	.word	index@(_Z16cudaAddVecKernelPKfS0_Pfj)
        /*0008*/ 	.word	0x00000014


	//----- nvinfo : EIATTR_FRAME_SIZE
	.align		4
.L_1:
        /*000c*/ 	.byte	0x04, 0x11
        /*000e*/ 	.short	(.L_3 - .L_2)
	.align		4
.L_2:
        /*0010*/ 	.word	index@(_Z16cudaAddVecKernelPKfS0_Pfj)
        /*0014*/ 	.word	0x00000000


	//----- nvinfo : EIATTR_MIN_STACK_SIZE
	.align		4
.L_3:
        /*0018*/ 	.byte	0x04, 0x12
        /*001a*/ 	.short	(.L_5 - .L_4)
	.align		4
.L_4:
        /*001c*/ 	.word	index@(_Z16cudaAddVecKernelPKfS0_Pfj)
        /*0020*/ 	.word	0x00000000
.L_5:


//--------------------- .nv.compat                --------------------------
	.section	.nv.compat,"",@"SHT_CUDA_COMPAT_INFO"
	.align	4
        /*0000*/ 	.byte	0x02, 0x09, 0x00, 0x00, 0x02, 0x02, 0x01, 0x00, 0x02, 0x05, 0x05, 0x00, 0x03, 0x07, 0x01, 0x01
        /*0010*/ 	.byte	0x02, 0x03, 0x00, 0x00, 0x02, 0x06, 0x01, 0x00, 0x04, 0x0b, 0x08, 0x00, 0x09, 0x00, 0x00, 0x00
        /*0020*/ 	.byte	0x00, 0x00, 0x00, 0x00


//--------------------- .nv.info._Z16cudaAddVecKernelPKfS0_Pfj --------------------------
	.section	.nv.info._Z16cudaAddVecKernelPKfS0_Pfj,"",@"SHT_CUDA_INFO"
	.sectionflags	@""
	.align	4


	//----- nvinfo : EIATTR_CUDA_API_VERSION
	.align		4
        /*0000*/ 	.byte	0x04, 0x37
        /*0002*/ 	.short	(.L_7 - .L_6)
.L_6:
        /*0004*/ 	.word	0x00000082


	//----- nvinfo : EIATTR_KPARAM_INFO
	.align		4
.L_7:
        /*0008*/ 	.byte	0x04, 0x17
        /*000a*/ 	.short	(.L_9 - .L_8)
.L_8:
        /*000c*/ 	.word	0x00000000
        /*0010*/ 	.short	0x0003
        /*0012*/ 	.short	0x0018
        /*0014*/ 	.byte	0x00, 0xf0, 0x11, 0x00


	//----- nvinfo : EIATTR_KPARAM_INFO
	.align		4
.L_9:
        /*0018*/ 	.byte	0x04, 0x17
        /*001a*/ 	.short	(.L_11 - .L_10)
.L_10:
        /*001c*/ 	.word	0x00000000
        /*0020*/ 	.short	0x0002
        /*0022*/ 	.short	0x0010
        /*0024*/ 	.byte	0x00, 0xf5, 0x21, 0x00


	//----- nvinfo : EIATTR_KPARAM_INFO
	.align		4
.L_11:
        /*0028*/ 	.byte	0x04, 0x17
        /*002a*/ 	.short	(.L_13 - .L_12)
.L_12:
        /*002c*/ 	.word	0x00000000
        /*0030*/ 	.short	0x0001
        /*0032*/ 	.short	0x0008
        /*0034*/ 	.byte	0x00, 0xf5, 0x21, 0x00


	//----- nvinfo : EIATTR_KPARAM_INFO
	.align		4
.L_13:
        /*0038*/ 	.byte	0x04, 0x17
        /*003a*/ 	.short	(.L_15 - .L_14)
.L_14:
        /*003c*/ 	.word	0x00000000
        /*0040*/ 	.short	0x0000
        /*0042*/ 	.short	0x0000
        /*0044*/ 	.byte	0x00, 0xf5, 0x21, 0x00


	//----- nvinfo : EIATTR_SPARSE_MMA_MASK
	.align		4
.L_15:
        /*0048*/ 	.byte	0x03, 0x50
        /*004a*/ 	.short	0x0000


	//----- nvinfo : EIATTR_MAXREG_COUNT
	.align		4
        /*004c*/ 	.byte	0x03, 0x1b
        /*004e*/ 	.short	0x00ff


	//----- nvinfo : EIATTR_MERCURY_ISA_VERSION
	.align		4
        /*0050*/ 	.byte	0x03, 0x5f
        /*0052*/ 	.short	0x0101


	//----- nvinfo : EIATTR_VRC_CTA_INIT_COUNT
	.align		4
        /*0054*/ 	.byte	0x02, 0x4a
	.zero		1
	.zero		1


	//----- nvinfo : EIATTR_EXIT_INSTR_OFFSETS
	.align		4
        /*0058*/ 	.byte	0x04, 0x1c
        /*005a*/ 	.short	(.L_17 - .L_16)


	//   ....[0]....
.L_16:
        /*005c*/ 	.word	0x00000070


	//   ....[1]....
        /*0060*/ 	.word	0x00000180


	//----- nvinfo : EIATTR_CRS_STACK_SIZE
	.align		4
.L_17:
        /*0064*/ 	.byte	0x04, 0x1e
        /*0066*/ 	.short	(.L_19 - .L_18)
.L_18:
        /*0068*/ 	.word	0x00000000


	//----- nvinfo : EIATTR_CBANK_PARAM_SIZE
	.align		4
.L_19:
        /*006c*/ 	.byte	0x03, 0x19
        /*006e*/ 	.short	0x001c


	//----- nvinfo : EIATTR_PARAM_CBANK
	.align		4
        /*0070*/ 	.byte	0x04, 0x0a
        /*0072*/ 	.short	(.L_21 - .L_20)
	.align		4
.L_20:
        /*0074*/ 	.word	index@(.nv.constant0._Z16cudaAddVecKernelPKfS0_Pfj)
        /*0078*/ 	.short	0x0380
        /*007a*/ 	.short	0x001c


	//----- nvinfo : EIATTR_SW_WAR
	.align		4
.L_21:
        /*007c*/ 	.byte	0x04, 0x36
        /*007e*/ 	.short	(.L_23 - .L_22)
.L_22:
        /*0080*/ 	.word	0x00000008
.L_23:


//--------------------- .nv.callgraph             --------------------------
	.section	.nv.callgraph,"",@"SHT_CUDA_CALLGRAPH"
	.align	4
	.sectionentsize	8
	.align		4
        /*0000*/ 	.word	0x00000000
	.align		4
        /*0004*/ 	.word	0xffffffff
	.align		4
        /*0008*/ 	.word	0x00000000
	.align		4
        /*000c*/ 	.word	0xfffffffe
	.align		4
        /*0010*/ 	.word	0x00000000
	.align		4
        /*0014*/ 	.word	0xfffffffd
	.align		4
        /*0018*/ 	.word	0x00000000
	.align		4
        /*001c*/ 	.word	0xfffffffc


//--------------------- .text._Z16cudaAddVecKernelPKfS0_Pfj --------------------------
	.section	.text._Z16cudaAddVecKernelPKfS0_Pfj,"ax",@progbits
	.align	128
        .global         _Z16cudaAddVecKernelPKfS0_Pfj
        .type           _Z16cudaAddVecKernelPKfS0_Pfj,@function
        .size           _Z16cudaAddVecKernelPKfS0_Pfj,(.L_x_2 - _Z16cudaAddVecKernelPKfS0_Pfj)
        .other          _Z16cudaAddVecKernelPKfS0_Pfj,@"STO_CUDA_ENTRY STV_DEFAULT"
_Z16cudaAddVecKernelPKfS0_Pfj:
.text._Z16cudaAddVecKernelPKfS0_Pfj:
[----:B------:R-:W-:Y:S01]  /*0000*/  LDC R1, c[0x0][0x37c] ;  /* 0x0000df00ff017b82 */ /* 0x000fe20000000800 */
[----:B------:R-:W0:Y:S07]  /*0010*/  S2R R0, SR_TID.X ;  /* 0x0000000000007919 */ /* 0x000e2e0000002100 */
[----:B------:R-:W0:Y:S01]  /*0020*/  S2UR UR4, SR_CTAID.X ;  /* 0x00000000000479c3 */ /* 0x000e220000002500 */
[----:B------:R-:W1:Y:S07]  /*0030*/  LDCU UR5, c[0x0][0x398] ;  /* 0x00007300ff0577ac */ /* 0x000e6e0008000800 */
[----:B------:R-:W0:Y:S02]  /*0040*/  LDC R15, c[0x0][0x360] ;  /* 0x0000d800ff0f7b82 */ /* 0x000e240000000800 */
[----:B0-----:R-:W-:-:S05]  /*0050*/  IMAD R0, R15, UR4, R0 ;  /* 0x000000040f007c24 */ /* 0x001fca000f8e0200 */
[----:B-1----:R-:W-:-:S13]  /*0060*/  ISETP.GE.U32.AND P0, PT, R0, UR5, PT ;  /* 0x0000000500007c0c */ /* 0x002fda000bf06070 */
[----:B------:R-:W-:Y:S05]  /*0070*/  @P0 EXIT ;  /* 0x000000000000094d */ /* 0x000fea0003800000 */
[----:B------:R-:W0:Y:S01]  /*0080*/  LDC.64 R12, c[0x0][0x390] ;  /* 0x0000e400ff0c7b82 */ /* 0x000e220000000a00 */
[----:B------:R-:W1:Y:S01]  /*0090*/  LDCU UR4, c[0x0][0x370] ;  /* 0x00006e00ff0477ac */ /* 0x000e620008000800 */
[----:B------:R-:W2:Y:S06]  /*00a0*/  LDCU.64 UR6, c[0x0][0x358] ;  /* 0x00006b00ff0677ac */ /* 0x000eac0008000a00 */
[----:B------:R-:W3:Y:S08]  /*00b0*/  LDC.64 R8, c[0x0][0x380] ;  /* 0x0000e000ff087b82 */ /* 0x000ef00000000a00 */
[----:B------:R-:W4:Y:S01]  /*00c0*/  LDC.64 R10, c[0x0][0x388] ;  /* 0x0000e200ff0a7b82 */ /* 0x000f220000000a00 */
[----:B-1----:R-:W-:-:S07]  /*00d0*/  IMAD R15, R15, UR4, RZ ;  /* 0x000000040f0f7c24 */ /* 0x002fce000f8e02ff */
.L_x_0:
[----:B---3--:R-:W-:-:S04]  /*00e0*/  IMAD.WIDE.U32 R2, R0, 0x4, R8 ;  /* 0x0000000400027825 */ /* 0x008fc800078e0008 */
[C---:B----4-:R-:W-:Y:S02]  /*00f0*/  IMAD.WIDE.U32 R4, R0.reuse, 0x4, R10 ;  /* 0x0000000400047825 */ /* 0x050fe400078e000a */
[----:B--2---:R-:W2:Y:S04]  /*0100*/  LDG.E R2, desc[UR6][R2.64] ;  /* 0x0000000602027981 */ /* 0x004ea8000c1e1900 */
[----:B------:R-:W2:Y:S01]  /*0110*/  LDG.E R5, desc[UR6][R4.64] ;  /* 0x0000000604057981 */ /* 0x000ea2000c1e1900 */
[----:B01----:R-:W-:Y:S01]  /*0120*/  IMAD.WIDE.U32 R6, R0, 0x4, R12 ;  /* 0x0000000400067825 */ /* 0x003fe200078e000c */
[----:B------:R-:W-:-:S04]  /*0130*/  IADD3 R0, PT, PT, R15, R0, RZ ;  /* 0x000000000f007210 */ /* 0x000fc80007ffe0ff */
[----:B------:R-:W-:Y:S01]  /*0140*/  ISETP.GE.U32.AND P0, PT, R0, UR5, PT ;  /* 0x0000000500007c0c */ /* 0x000fe2000bf06070 */
[----:B--2---:R-:W-:-:S05]  /*0150*/  FADD R17, R2, R5 ;  /* 0x0000000502117221 */ /* 0x004fca0000000000 */
[----:B------:R1:W-:Y:S07]  /*0160*/  STG.E desc[UR6][R6.64], R17 ;  /* 0x0000001106007986 */ /* 0x0003ee000c101906 */
[----:B------:R-:W-:Y:S05]  /*0170*/  @!P0 BRA `(.L_x_0) ;  /* 0xfffffffc00d88947 */ /* 0x000fea000383ffff */
[----:B------:R-:W-:Y:S05]  /*0180*/  EXIT ;  /* 0x000000000000794d */ /* 0x000fea0003800000 */
.L_x_1:
[----:B------:R-:W-:-:S00]  /*0190*/  BRA `(.L_x_1) ;  /* 0xfffffffc00fc7947 */ /* 0x000fc0000383ffff */
[----:B------:R-:W-:-:S00]  /*01a0*/  NOP ;  /* 0x0000000000007918 */ /* 0x000fc00000000000 */
        /* <DEDUP_REMOVED lines=13> */
.L_x_2:


//--------------------- .nv.shared.reserved.0     --------------------------
	.section	.nv.shared.reserved.0,"aw",@nobits
	.weak		__nv_reservedSMEM_offset_0_alias
	.size		__nv_reservedSMEM_offset_0_alias, 0, 64
	.other		__nv_reservedSMEM_offset_0_alias,@"STO_CUDA_RESERVED_SHARED STV_DEFAULT"
__nv_reservedSMEM_offset_0_alias:
	.zero		0
	.zero		64


//--------------------- .nv.constant0._Z16cudaAddVecKernelPKfS0_Pfj --------------------------
	.section	.nv.constant0._Z16cudaAddVecKernelPKfS0_Pfj,"a",@progbits
	.sectionflags	@""
	.align	4
.nv.constant0._Z16cudaAddVecKernelPKfS0_Pfj:
	.zero		924


//--------------------- SYMBOLS --------------------------

	.type		.nv.reservedSmem.offset0,@object
	.size		.nv.reservedSmem.offset0,0x4
